	.headerflags	@"EF_CUDA_TEXMODE_UNIFIED EF_CUDA_64BIT_ADDRESS EF_CUDA_ACCELERATORS EF_CUDA_SM90 EF_CUDA_VIRTUAL_SM(EF_CUDA_SM90)"
	.elftype	@"ET_EXEC"


//--------------------- .nv.info                  --------------------------
	.section	.nv.info,"",@"SHT_CUDA_INFO"
	.align	4


	//----- nvinfo : EIATTR_REGCOUNT
	.align		4
        /*0000*/ 	.byte	0x04, 0x2f
        /*0002*/ 	.short	(.L_1 - .L_0)
	.align		4
.L_0:
        /*0004*/ 	.word	index@(triton_poi_fused_clone_6)
        /*0008*/ 	.word	0x00000010


	//----- nvinfo : EIATTR_MIN_STACK_SIZE
	.align		4
.L_1:
        /*000c*/ 	.byte	0x04, 0x12
        /*000e*/ 	.short	(.L_3 - .L_2)
	.align		4
.L_2:
        /*0010*/ 	.word	index@(triton_poi_fused_clone_6)
        /*0014*/ 	.word	0x00000000


	//----- nvinfo : EIATTR_FRAME_SIZE
	.align		4
.L_3:
        /*0018*/ 	.byte	0x04, 0x11
        /*001a*/ 	.short	(.L_5 - .L_4)
	.align		4
.L_4:
        /*001c*/ 	.word	index@(triton_poi_fused_clone_6)
        /*0020*/ 	.word	0x00000000


	//----- nvinfo : EIATTR_MIN_STACK_SIZE
	.align		4
.L_5:
        /*0024*/ 	.byte	0x04, 0x12
        /*0026*/ 	.short	(.L_7 - .L_6)
	.align		4
.L_6:
        /*0028*/ 	.word	index@(triton_poi_fused_clone_6)
        /*002c*/ 	.word	0x00000000
.L_7:


//--------------------- .nv.info.triton_poi_fused_clone_6 --------------------------
	.section	.nv.info.triton_poi_fused_clone_6,"",@"SHT_CUDA_INFO"
	.sectionflags	@""
	.align	4


	//----- nvinfo : EIATTR_CUDA_API_VERSION
	.align		4
        /*0000*/ 	.byte	0x04, 0x37
        /*0002*/ 	.short	(.L_9 - .L_8)
.L_8:
        /*0004*/ 	.word	0x0000007c


	//----- nvinfo : EIATTR_KPARAM_INFO
	.align		4
.L_9:
        /*0008*/ 	.byte	0x04, 0x17
        /*000a*/ 	.short	(.L_11 - .L_10)
.L_10:
        /*000c*/ 	.word	0x00000000
        /*0010*/ 	.short	0x0004
        /*0012*/ 	.short	0x001c
        /*0014*/ 	.byte	0x00, 0xf0, 0x11, 0x00


	//----- nvinfo : EIATTR_KPARAM_INFO
	.align		4
.L_11:
        /*0018*/ 	.byte	0x04, 0x17
        /*001a*/ 	.short	(.L_13 - .L_12)
.L_12:
        /*001c*/ 	.word	0x00000000
        /*0020*/ 	.short	0x0003
        /*0022*/ 	.short	0x0018
        /*0024*/ 	.byte	0x00, 0xf0, 0x11, 0x00


	//----- nvinfo : EIATTR_KPARAM_INFO
	.align		4
.L_13:
        /*0028*/ 	.byte	0x04, 0x17
        /*002a*/ 	.short	(.L_15 - .L_14)
.L_14:
        /*002c*/ 	.word	0x00000000
        /*0030*/ 	.short	0x0002
        /*0032*/ 	.short	0x0010
        /*0034*/ 	.byte	0x00, 0xf4, 0x21, 0x00


	//----- nvinfo : EIATTR_KPARAM_INFO
	.align		4
.L_15:
        /*0038*/ 	.byte	0x04, 0x17
        /*003a*/ 	.short	(.L_17 - .L_16)
.L_16:
        /*003c*/ 	.word	0x00000000
        /*0040*/ 	.short	0x0001
        /*0042*/ 	.short	0x0008
        /*0044*/ 	.byte	0x00, 0xf4, 0x21, 0x00


	//----- nvinfo : EIATTR_KPARAM_INFO
	.align		4
.L_17:
        /*0048*/ 	.byte	0x04, 0x17
        /*004a*/ 	.short	(.L_19 - .L_18)
.L_18:
        /*004c*/ 	.word	0x00000000
        /*0050*/ 	.short	0x0000
        /*0052*/ 	.short	0x0000
        /*0054*/ 	.byte	0x00, 0xf4, 0x21, 0x00


	//----- nvinfo : EIATTR_SPARSE_MMA_MASK
	.align		4
.L_19:
        /*0058*/ 	.byte	0x03, 0x50
        /*005a*/ 	.short	0x0000


	//----- nvinfo : EIATTR_MAXREG_COUNT
	.align		4
        /*005c*/ 	.byte	0x03, 0x1b
        /*005e*/ 	.short	0x00ff


	//----- nvinfo : EIATTR_EXIT_INSTR_OFFSETS
	.align		4
        /*0060*/ 	.byte	0x04, 0x1c
        /*0062*/ 	.short	(.L_21 - .L_20)


	//   ....[0]....
.L_20:
        /*0064*/ 	.word	0x00000330


	//   ....[1]....
        /*0068*/ 	.word	0x00000390


	//----- nvinfo : EIATTR_REQNTID
	.align		4
.L_21:
        /*006c*/ 	.byte	0x04, 0x10
        /*006e*/ 	.short	(.L_23 - .L_22)
.L_22:
        /*0070*/ 	.word	0x00000020
        /*0074*/ 	.word	0x00000001
        /*0078*/ 	.word	0x00000001


	//----- nvinfo : EIATTR_CBANK_PARAM_SIZE
	.align		4
.L_23:
        /*007c*/ 	.byte	0x03, 0x19
        /*007e*/ 	.short	0x0020


	//----- nvinfo : EIATTR_PARAM_CBANK
	.align		4
        /*0080*/ 	.byte	0x04, 0x0a
        /*0082*/ 	.short	(.L_25 - .L_24)
	.align		4
.L_24:
        /*0084*/ 	.word	index@(.nv.constant0.triton_poi_fused_clone_6)
        /*0088*/ 	.short	0x0210
        /*008a*/ 	.short	0x0020


	//----- nvinfo : EIATTR_SW_WAR
	.align		4
.L_25:
        /*008c*/ 	.byte	0x04, 0x36
        /*008e*/ 	.short	(.L_27 - .L_26)
.L_26:
        /*0090*/ 	.word	0x00000008
.L_27:


//--------------------- .nv.callgraph             --------------------------
	.section	.nv.callgraph,"",@"SHT_CUDA_CALLGRAPH"
	.align	4
	.sectionentsize	8
	.align		4
        /*0000*/ 	.word	0x00000000
	.align		4
        /*0004*/ 	.word	0xffffffff
	.align		4
        /*0008*/ 	.word	0x00000000
	.align		4
        /*000c*/ 	.word	0xfffffffe
	.align		4
        /*0010*/ 	.word	0x00000000
	.align		4
        /*0014*/ 	.word	0xfffffffd
	.align		4
        /*0018*/ 	.word	0x00000000
	.align		4
        /*001c*/ 	.word	0xfffffffc


//--------------------- .text.triton_poi_fused_clone_6 --------------------------
	.section	.text.triton_poi_fused_clone_6,"ax",@progbits
	.sectionflags	@"SHF_BARRIERS=1"
	.align	128
        .global         triton_poi_fused_clone_6
        .type           triton_poi_fused_clone_6,@function
        .size           triton_poi_fused_clone_6,(.L_x_1 - triton_poi_fused_clone_6)
        .other          triton_poi_fused_clone_6,@"STO_CUDA_ENTRY STV_DEFAULT"
triton_poi_fused_clone_6:
.text.triton_poi_fused_clone_6:
[----:B------:R-:W0:Y:S02]  /*0000*/  LDC R1, c[0x0][0x28] ;  /* 0x00000a00ff017b82 */ /* 0x000e240000000800 */
[----:B------:R-:W1:Y:S01]  /*0010*/  S2R R0, SR_CTAID.Y ;  /* 0x0000000000007919 */ /* 0x000e620000002600 */
[----:B------:R-:W2:Y:S01]  /*0020*/  LDC.64 R4, c[0x0][0x218] ;  /* 0x00008600ff047b82 */ /* 0x000ea20000000a00 */
[----:B------:R-:W-:Y:S01]  /*0030*/  ULDC.64 UR6, c[0x0][0x208] ;  /* 0x0000820000067ab9 */ /* 0x000fe20000000a00 */
[----:B------:R-:W3:Y:S01]  /*0040*/  S2R R13, SR_TID.X ;  /* 0x00000000000d7919 */ /* 0x000ee20000002100 */
[----:B------:R-:W4:Y:S05]  /*0050*/  S2R R8, SR_CTAID.X ;  /* 0x0000000000087919 */ /* 0x000f2a0000002500 */
[----:B------:R-:W5:Y:S01]  /*0060*/  LDC.64 R2, c[0x0][0x210] ;  /* 0x00008400ff027b82 */ /* 0x000f620000000a00 */
[----:B-1----:R-:W-:Y:S01]  /*0070*/  IMAD.SHL.U32 R0, R0, 0x10, RZ ;  /* 0x0000001000007824 */ /* 0x002fe200078e00ff */
[----:B---3--:R-:W-:-:S04]  /*0080*/  SHF.R.U32.HI R9, RZ, 0x4, R13 ;  /* 0x00000004ff097819 */ /* 0x008fc8000001160d */
[----:B------:R-:W-:Y:S01]  /*0090*/  LOP3.LUT R6, R0, 0xf, R13, 0xf8, !PT ;  /* 0x0000000f00067812 */ /* 0x000fe200078ef80d */
[----:B----4-:R-:W-:Y:S01]  /*00a0*/  IMAD.SHL.U32 R8, R8, 0x2, RZ ;  /* 0x0000000208087824 */ /* 0x010fe200078e00ff */
[----:B------:R-:W-:Y:S02]  /*00b0*/  SGXT.U32 R9, R9, 0x1 ;  /* 0x000000010909781a */ /* 0x000fe40000000000 */
[----:B------:R-:W-:Y:S02]  /*00c0*/  SHF.R.S32.HI R7, RZ, 0x1f, R6 ;  /* 0x0000001fff077819 */ /* 0x000fe40000011406 */
[----:B------:R-:W-:Y:S02]  /*00d0*/  ISETP.GE.AND P1, PT, R6, 0x10, PT ;  /* 0x000000100600780c */ /* 0x000fe40003f26270 */
[----:B------:R-:W-:Y:S02]  /*00e0*/  LEA.HI R10, R7, R6, RZ, 0x2 ;  /* 0x00000006070a7211 */ /* 0x000fe400078f10ff */
[----:B------:R-:W-:-:S02]  /*00f0*/  LOP3.LUT R7, R8, R9, RZ, 0xfc, !PT ;  /* 0x0000000908077212 */ /* 0x000fc400078efcff */
[C---:B------:R-:W-:Y:S01]  /*0100*/  LOP3.LUT R11, R10.reuse, 0xfffffffc, RZ, 0xc0, !PT ;  /* 0xfffffffc0a0b7812 */ /* 0x040fe200078ec0ff */
[----:B------:R-:W-:Y:S01]  /*0110*/  IMAD.SHL.U32 R10, R10, 0x4, RZ ;  /* 0x000000040a0a7824 */ /* 0x000fe200078e00ff */
[----:B------:R-:W-:-:S03]  /*0120*/  ISETP.GE.AND P0, PT, R7, 0x4, PT ;  /* 0x000000040700780c */ /* 0x000fc60003f06270 */
[----:B------:R-:W-:Y:S01]  /*0130*/  IMAD.IADD R11, R6, 0x1, -R11 ;  /* 0x00000001060b7824 */ /* 0x000fe200078e0a0b */
[----:B------:R-:W-:Y:S02]  /*0140*/  LOP3.LUT R10, R10, 0xfffffff0, RZ, 0xc0, !PT ;  /* 0xfffffff00a0a7812 */ /* 0x000fe400078ec0ff */
[----:B------:R-:W-:Y:S01]  /*0150*/  ISETP.LT.AND P0, PT, R6, 0x10, !P0 ;  /* 0x000000100600780c */ /* 0x000fe20004701270 */
[----:B------:R-:W-:Y:S02]  /*0160*/  IMAD R7, R7, 0x4, R11 ;  /* 0x0000000407077824 */ /* 0x000fe400078e020b */
[----:B--2---:R-:W-:-:S04]  /*0170*/  IMAD.WIDE R4, R11, 0x4, R4 ;  /* 0x000000040b047825 */ /* 0x004fc800078e0204 */
[----:B------:R-:W-:Y:S02]  /*0180*/  IMAD.IADD R7, R7, 0x1, R10 ;  /* 0x0000000107077824 */ /* 0x000fe400078e020a */
[----:B------:R-:W-:Y:S02]  /*0190*/  IMAD.MOV.U32 R11, RZ, RZ, RZ ;  /* 0x000000ffff0b7224 */ /* 0x000fe400078e00ff */
[----:B------:R-:W-:Y:S02]  /*01a0*/  IMAD.MOV.U32 R6, RZ, RZ, RZ ;  /* 0x000000ffff067224 */ /* 0x000fe400078e00ff */
[----:B-----5:R-:W-:Y:S02]  /*01b0*/  IMAD.WIDE R2, R7, 0x4, R2 ;  /* 0x0000000407027825 */ /* 0x020fe400078e0202 */
[----:B------:R-:W2:Y:S04]  /*01c0*/  @!P1 LDG.E.EL R11, desc[UR6][R4.64] ;  /* 0x00000006040b9981 */ /* 0x000ea8000c2e1900 */
[----:B------:R1:W2:Y:S01]  /*01d0*/  @P0 LDG.E.EL R6, desc[UR6][R2.64] ;  /* 0x0000000602060981 */ /* 0x0002a2000c2e1900 */
[----:B------:R-:W3:Y:S01]  /*01e0*/  S2UR UR5, SR_CgaCtaId ;  /* 0x00000000000579c3 */ /* 0x000ee20000008800 */
[----:B------:R-:W-:Y:S01]  /*01f0*/  IMAD.SHL.U32 R10, R13, 0x2, RZ ;  /* 0x000000020d0a7824 */ /* 0x000fe200078e00ff */
[----:B------:R-:W-:Y:S01]  /*0200*/  UMOV UR4, 0x400 ;  /* 0x0000040000047882 */ /* 0x000fe20000000000 */
[----:B------:R-:W-:-:S02]  /*0210*/  SHF.R.U32.HI R7, RZ, 0x1, R13 ;  /* 0x00000001ff077819 */ /* 0x000fc4000001160d */
[----:B------:R-:W-:Y:S02]  /*0220*/  LOP3.LUT R8, R8, 0x1, R13, 0xf8, !PT ;  /* 0x0000000108087812 */ /* 0x000fe400078ef80d */
[----:B------:R-:W-:Y:S02]  /*0230*/  LOP3.LUT R12, R10, 0x1e, RZ, 0xc0, !PT ;  /* 0x0000001e0a0c7812 */ /* 0x000fe400078ec0ff */
[----:B------:R-:W-:Y:S02]  /*0240*/  LOP3.LUT R9, R9, 0x1e, R10, 0xf8, !PT ;  /* 0x0000001e09097812 */ /* 0x000fe400078ef80a */
[----:B------:R-:W-:Y:S02]  /*0250*/  SGXT.U32 R7, R7, 0x4 ;  /* 0x000000040707781a */ /* 0x000fe40000000000 */
[----:B------:R-:W-:Y:S02]  /*0260*/  ISETP.GE.AND P0, PT, R8, 0x4, PT ;  /* 0x000000040800780c */ /* 0x000fe40003f06270 */
[----:B------:R-:W-:-:S02]  /*0270*/  LOP3.LUT R7, R0, R7, RZ, 0xfc, !PT ;  /* 0x0000000700077212 */ /* 0x000fc400078efcff */
[----:B------:R-:W-:Y:S02]  /*0280*/  LOP3.LUT R10, R10, 0x3c, RZ, 0xc0, !PT ;  /* 0x0000003c0a0a7812 */ /* 0x000fe400078ec0ff */
[----:B------:R-:W-:Y:S02]  /*0290*/  ISETP.LT.AND P0, PT, R7, 0x10, !P0 ;  /* 0x000000100700780c */ /* 0x000fe40004701270 */
[----:B------:R-:W-:Y:S01]  /*02a0*/  LOP3.LUT R0, R13, 0x1f, RZ, 0xc0, !PT ;  /* 0x0000001f0d007812 */ /* 0x000fe200078ec0ff */
[----:B---3--:R-:W-:-:S06]  /*02b0*/  UPRMT UR4, UR5, 0x654, UR4 ;  /* 0x0000065405047896 */ /* 0x008fcc0008000004 */
[----:B------:R-:W-:Y:S01]  /*02c0*/  LEA R12, R12, UR4, 0x1 ;  /* 0x000000040c0c7c11 */ /* 0x000fe2000f8e08ff */
[----:B-1----:R-:W-:-:S04]  /*02d0*/  VIADD R3, R10, UR4 ;  /* 0x000000040a037c36 */ /* 0x002fc80008000000 */
[----:B------:R-:W-:Y:S02]  /*02e0*/  IMAD R9, R9, 0x4, R12 ;  /* 0x0000000409097824 */ /* 0x000fe400078e020c */
[----:B------:R-:W-:Y:S02]  /*02f0*/  IMAD R0, R0, 0x4, R3 ;  /* 0x0000000400007824 */ /* 0x000fe400078e0203 */
[----:B--2---:R-:W-:-:S05]  /*0300*/  FADD R6, R11, R6 ;  /* 0x000000060b067221 */ /* 0x004fca0000000000 */
[----:B------:R1:W-:Y:S01]  /*0310*/  STS [R9], R6 ;  /* 0x0000000609007388 */ /* 0x0003e20000000800 */
[----:B------:R-:W-:Y:S06]  /*0320*/  BAR.SYNC.DEFER_BLOCKING 0x0 ;  /* 0x0000000000007b1d */ /* 0x000fec0000010000 */
[----:B-1----:R-:W-:Y:S05]  /*0330*/  @!P0 EXIT ;  /* 0x000000000000894d */ /* 0x002fea0003800000 */
[----:B------:R-:W0:Y:S01]  /*0340*/  LDS R5, [R0] ;  /* 0x0000000000057984 */ /* 0x000e220000000800 */
[----:B------:R-:W1:Y:S01]  /*0350*/  LDC.64 R2, c[0x0][0x220] ;  /* 0x00008800ff027b82 */ /* 0x000e620000000a00 */
[----:B------:R-:W-:-:S04]  /*0360*/  IMAD R7, R7, 0x4, R8 ;  /* 0x0000000407077824 */ /* 0x000fc800078e0208 */
[----:B-1----:R-:W-:-:S05]  /*0370*/  IMAD.WIDE R2, R7, 0x4, R2 ;  /* 0x0000000407027825 */ /* 0x002fca00078e0202 */
[----:B0-----:R-:W-:Y:S01]  /*0380*/  STG.E desc[UR6][R2.64], R5 ;  /* 0x0000000502007986 */ /* 0x001fe2000c101906 */
[----:B------:R-:W-:Y:S05]  /*0390*/  EXIT ;  /* 0x000000000000794d */ /* 0x000fea0003800000 */
.L_x_0:
[----:B------:R-:W-:-:S00]  /*03a0*/  BRA `(.L_x_0) ;  /* 0xfffffffc00fc7947 */ /* 0x000fc0000383ffff */
[----:B------:R-:W-:-:S00]  /*03b0*/  NOP ;  /* 0x0000000000007918 */ /* 0x000fc00000000000 */
        /* <DEDUP_REMOVED lines=12> */
.L_x_1:


//--------------------- .nv.shared.triton_poi_fused_clone_6 --------------------------
	.section	.nv.shared.triton_poi_fused_clone_6,"aw",@nobits
	.sectionflags	@""
	.align	16
	.zero		1024


//--------------------- .nv.constant0.triton_poi_fused_clone_6 --------------------------
	.section	.nv.constant0.triton_poi_fused_clone_6,"a",@progbits
	.sectionflags	@""
	.align	4
.nv.constant0.triton_poi_fused_clone_6:
	.zero		560
